//
// Generated by NVIDIA NVVM Compiler
//
// Compiler Build ID: CL-36424714
// Cuda compilation tools, release 13.0, V13.0.88
// Based on NVVM 20.0.0
//

.version 9.0
.target sm_100
.address_size 64

	// .globl	_Z16normalLoadKernelPKfPfi

.visible .entry _Z16normalLoadKernelPKfPfi(
	.param .u64 .ptr .align 1 _Z16normalLoadKernelPKfPfi_param_0,
	.param .u64 .ptr .align 1 _Z16normalLoadKernelPKfPfi_param_1,
	.param .u32 _Z16normalLoadKernelPKfPfi_param_2
)
{
	.reg .pred 	%p<2>;
	.reg .b32 	%r<6>;
	.reg .b32 	%f<2>;
	.reg .b64 	%rd<8>;

	ld.param.u64 	%rd1, [_Z16normalLoadKernelPKfPfi_param_0];
	ld.param.u64 	%rd2, [_Z16normalLoadKernelPKfPfi_param_1];
	ld.param.u32 	%r2, [_Z16normalLoadKernelPKfPfi_param_2];
	mov.u32 	%r3, %ctaid.x;
	mov.u32 	%r4, %ntid.x;
	mov.u32 	%r5, %tid.x;
	mad.lo.s32 	%r1, %r3, %r4, %r5;
	setp.ge.s32 	%p1, %r1, %r2;
	@%p1 bra 	$L__BB0_2;
	cvta.to.global.u64 	%rd3, %rd1;
	cvta.to.global.u64 	%rd4, %rd2;
	mul.wide.s32 	%rd5, %r1, 4;
	add.s64 	%rd6, %rd3, %rd5;
	ld.global.nc.f32 	%f1, [%rd6];
	add.s64 	%rd7, %rd4, %rd5;
	st.global.f32 	[%rd7], %f1;
$L__BB0_2:
	ret;

}
	// .globl	_Z13ldgLoadKernelPKfPfi
.visible .entry _Z13ldgLoadKernelPKfPfi(
	.param .u64 .ptr .align 1 _Z13ldgLoadKernelPKfPfi_param_0,
	.param .u64 .ptr .align 1 _Z13ldgLoadKernelPKfPfi_param_1,
	.param .u32 _Z13ldgLoadKernelPKfPfi_param_2
)
{
	.reg .pred 	%p<2>;
	.reg .b32 	%r<6>;
	.reg .b32 	%f<2>;
	.reg .b64 	%rd<7>;

	ld.param.u64 	%rd1, [_Z13ldgLoadKernelPKfPfi_param_0];
	ld.param.u64 	%rd2, [_Z13ldgLoadKernelPKfPfi_param_1];
	ld.param.u32 	%r2, [_Z13ldgLoadKernelPKfPfi_param_2];
	mov.u32 	%r3, %ctaid.x;
	mov.u32 	%r4, %ntid.x;
	mov.u32 	%r5, %tid.x;
	mad.lo.s32 	%r1, %r3, %r4, %r5;
	setp.ge.s32 	%p1, %r1, %r2;
	@%p1 bra 	$L__BB1_2;
	cvta.to.global.u64 	%rd4, %rd2;
	mul.wide.s32 	%rd5, %r1, 4;
	add.s64 	%rd3, %rd1, %rd5;
	// begin inline asm
	ld.global.nc.f32 %f1, [%rd3];
	// end inline asm
	add.s64 	%rd6, %rd4, %rd5;
	st.global.f32 	[%rd6], %f1;
$L__BB1_2:
	ret;

}


// ===== COMPILED SASS (sm_100) =====

	.target	sm_100

	.elftype	@"ET_EXEC"


//--------------------- .note.nv.tkinfo           --------------------------
	.section	.note.nv.tkinfo,"",@"SHT_NOTE"
	.sectionflags	@"SHF_NOTE_NV_TKINFO"
	.tkinfo
        /*0018*/ 	.word	0x00000002
        /*0030*/ 	.string	""
        /*0030*/ 	.string	"ptxas"
        /*0030*/ 	.string	"Cuda compilation tools, release 13.0, V13.0.88"
        /*0030*/ 	.string	"Build cuda_13.0.r13.0/compiler.36424714_0"
        /*0030*/ 	.string	"-arch sm_100 -m 64 "



//--------------------- .note.nv.cuinfo           --------------------------
	.section	.note.nv.cuinfo,"",@"SHT_NOTE"
	.sectionflags	@"SHF_NOTE_NV_CUINFO"
        /*0018*/ 	.short	0x0002
        /*001a*/ 	.short	0x0064
        /*001c*/ 	.short	0x0082
	.zero		2


//--------------------- .nv.info                  --------------------------
	.section	.nv.info,"",@"SHT_CUDA_INFO"
	.align	4


	//----- nvinfo : EIATTR_REGCOUNT
	.align		4
        /*0000*/ 	.byte	0x04, 0x2f
        /*0002*/ 	.short	(.L_1 - .L_0)
	.align		4
.L_0:
        /*0004*/ 	.word	index@(_Z16normalLoadKernelPKfPfi)
        /*0008*/ 	.word	0x0000000a


	//----- nvinfo : EIATTR_FRAME_SIZE
	.align		4
.L_1:
        /*000c*/ 	.byte	0x04, 0x11
        /*000e*/ 	.short	(.L_3 - .L_2)
	.align		4
.L_2:
        /*0010*/ 	.word	index@(_Z16normalLoadKernelPKfPfi)
        /*0014*/ 	.word	0x00000000


	//----- nvinfo : EIATTR_REGCOUNT
	.align		4
.L_3:
        /*0018*/ 	.byte	0x04, 0x2f
        /*001a*/ 	.short	(.L_5 - .L_4)
	.align		4
.L_4:
        /*001c*/ 	.word	index@(_Z13ldgLoadKernelPKfPfi)
        /*0020*/ 	.word	0x0000000a


	//----- nvinfo : EIATTR_FRAME_SIZE
	.align		4
.L_5:
        /*0024*/ 	.byte	0x04, 0x11
        /*0026*/ 	.short	(.L_7 - .L_6)
	.align		4
.L_6:
        /*0028*/ 	.word	index@(_Z13ldgLoadKernelPKfPfi)
        /*002c*/ 	.word	0x00000000


	//----- nvinfo : EIATTR_MIN_STACK_SIZE
	.align		4
.L_7:
        /*0030*/ 	.byte	0x04, 0x12
        /*0032*/ 	.short	(.L_9 - .L_8)
	.align		4
.L_8:
        /*0034*/ 	.word	index@(_Z13ldgLoadKernelPKfPfi)
        /*0038*/ 	.word	0x00000000


	//----- nvinfo : EIATTR_MIN_STACK_SIZE
	.align		4
.L_9:
        /*003c*/ 	.byte	0x04, 0x12
        /*003e*/ 	.short	(.L_11 - .L_10)
	.align		4
.L_10:
        /*0040*/ 	.word	index@(_Z16normalLoadKernelPKfPfi)
        /*0044*/ 	.word	0x00000000
.L_11:


//--------------------- .nv.compat                --------------------------
	.section	.nv.compat,"",@"SHT_CUDA_COMPAT_INFO"
	.align	4
        /*0000*/ 	.byte	0x02, 0x09, 0x00, 0x00, 0x02, 0x02, 0x01, 0x00, 0x02, 0x05, 0x05, 0x00, 0x03, 0x07, 0x01, 0x01
        /*0010*/ 	.byte	0x02, 0x03, 0x00, 0x00, 0x02, 0x06, 0x01, 0x00, 0x04, 0x0b, 0x08, 0x00, 0x09, 0x00, 0x00, 0x00
        /*0020*/ 	.byte	0x00, 0x00, 0x00, 0x00


//--------------------- .nv.info._Z13ldgLoadKernelPKfPfi --------------------------
	.section	.nv.info._Z13ldgLoadKernelPKfPfi,"",@"SHT_CUDA_INFO"
	.sectionflags	@""
	.align	4


	//----- nvinfo : EIATTR_CUDA_API_VERSION
	.align		4
        /*0000*/ 	.byte	0x04, 0x37
        /*0002*/ 	.short	(.L_13 - .L_12)
.L_12:
        /*0004*/ 	.word	0x00000082


	//----- nvinfo : EIATTR_KPARAM_INFO
	.align		4
.L_13:
        /*0008*/ 	.byte	0x04, 0x17
        /*000a*/ 	.short	(.L_15 - .L_14)
.L_14:
        /*000c*/ 	.word	0x00000000
        /*0010*/ 	.short	0x0002
        /*0012*/ 	.short	0x0010
        /*0014*/ 	.byte	0x00, 0xf0, 0x11, 0x00


	//----- nvinfo : EIATTR_KPARAM_INFO
	.align		4
.L_15:
        /*0018*/ 	.byte	0x04, 0x17
        /*001a*/ 	.short	(.L_17 - .L_16)
.L_16:
        /*001c*/ 	.word	0x00000000
        /*0020*/ 	.short	0x0001
        /*0022*/ 	.short	0x0008
        /*0024*/ 	.byte	0x00, 0xf5, 0x21, 0x00


	//----- nvinfo : EIATTR_KPARAM_INFO
	.align		4
.L_17:
        /*0028*/ 	.byte	0x04, 0x17
        /*002a*/ 	.short	(.L_19 - .L_18)
.L_18:
        /*002c*/ 	.word	0x00000000
        /*0030*/ 	.short	0x0000
        /*0032*/ 	.short	0x0000
        /*0034*/ 	.byte	0x00, 0xf5, 0x21, 0x00


	//----- nvinfo : EIATTR_SPARSE_MMA_MASK
	.align		4
.L_19:
        /*0038*/ 	.byte	0x03, 0x50
        /*003a*/ 	.short	0x0000


	//----- nvinfo : EIATTR_MAXREG_COUNT
	.align		4
        /*003c*/ 	.byte	0x03, 0x1b
        /*003e*/ 	.short	0x00ff


	//----- nvinfo : EIATTR_MERCURY_ISA_VERSION
	.align		4
        /*0040*/ 	.byte	0x03, 0x5f
        /*0042*/ 	.short	0x0101


	//----- nvinfo : EIATTR_VRC_CTA_INIT_COUNT
	.align		4
        /*0044*/ 	.byte	0x02, 0x4a
	.zero		1
	.zero		1


	//----- nvinfo : EIATTR_EXIT_INSTR_OFFSETS
	.align		4
        /*0048*/ 	.byte	0x04, 0x1c
        /*004a*/ 	.short	(.L_21 - .L_20)


	//   ....[0]....
.L_20:
        /*004c*/ 	.word	0x00000070


	//   ....[1]....
        /*0050*/ 	.word	0x000000f0


	//----- nvinfo : EIATTR_CBANK_PARAM_SIZE
	.align		4
.L_21:
        /*0054*/ 	.byte	0x03, 0x19
        /*0056*/ 	.short	0x0014


	//----- nvinfo : EIATTR_PARAM_CBANK
	.align		4
        /*0058*/ 	.byte	0x04, 0x0a
        /*005a*/ 	.short	(.L_23 - .L_22)
	.align		4
.L_22:
        /*005c*/ 	.word	index@(.nv.constant0._Z13ldgLoadKernelPKfPfi)
        /*0060*/ 	.short	0x0380
        /*0062*/ 	.short	0x0014


	//----- nvinfo : EIATTR_SW_WAR
	.align		4
.L_23:
        /*0064*/ 	.byte	0x04, 0x36
        /*0066*/ 	.short	(.L_25 - .L_24)
.L_24:
        /*0068*/ 	.word	0x00000008
.L_25:


//--------------------- .nv.info._Z16normalLoadKernelPKfPfi --------------------------
	.section	.nv.info._Z16normalLoadKernelPKfPfi,"",@"SHT_CUDA_INFO"
	.sectionflags	@""
	.align	4


	//----- nvinfo : EIATTR_CUDA_API_VERSION
	.align		4
        /*0000*/ 	.byte	0x04, 0x37
        /*0002*/ 	.short	(.L_27 - .L_26)
.L_26:
        /*0004*/ 	.word	0x00000082


	//----- nvinfo : EIATTR_KPARAM_INFO
	.align		4
.L_27:
        /*0008*/ 	.byte	0x04, 0x17
        /*000a*/ 	.short	(.L_29 - .L_28)
.L_28:
        /*000c*/ 	.word	0x00000000
        /*0010*/ 	.short	0x0002
        /*0012*/ 	.short	0x0010
        /*0014*/ 	.byte	0x00, 0xf0, 0x11, 0x00


	//----- nvinfo : EIATTR_KPARAM_INFO
	.align		4
.L_29:
        /*0018*/ 	.byte	0x04, 0x17
        /*001a*/ 	.short	(.L_31 - .L_30)
.L_30:
        /*001c*/ 	.word	0x00000000
        /*0020*/ 	.short	0x0001
        /*0022*/ 	.short	0x0008
        /*0024*/ 	.byte	0x00, 0xf5, 0x21, 0x00


	//----- nvinfo : EIATTR_KPARAM_INFO
	.align		4
.L_31:
        /*0028*/ 	.byte	0x04, 0x17
        /*002a*/ 	.short	(.L_33 - .L_32)
.L_32:
        /*002c*/ 	.word	0x00000000
        /*0030*/ 	.short	0x0000
        /*0032*/ 	.short	0x0000
        /*0034*/ 	.byte	0x00, 0xf5, 0x21, 0x00


	//----- nvinfo : EIATTR_SPARSE_MMA_MASK
	.align		4
.L_33:
        /*0038*/ 	.byte	0x03, 0x50
        /*003a*/ 	.short	0x0000


	//----- nvinfo : EIATTR_MAXREG_COUNT
	.align		4
        /*003c*/ 	.byte	0x03, 0x1b
        /*003e*/ 	.short	0x00ff


	//----- nvinfo : EIATTR_MERCURY_ISA_VERSION
	.align		4
        /*0040*/ 	.byte	0x03, 0x5f
        /*0042*/ 	.short	0x0101


	//----- nvinfo : EIATTR_VRC_CTA_INIT_COUNT
	.align		4
        /*0044*/ 	.byte	0x02, 0x4a
	.zero		1
	.zero		1


	//----- nvinfo : EIATTR_EXIT_INSTR_OFFSETS
	.align		4
        /*0048*/ 	.byte	0x04, 0x1c
        /*004a*/ 	.short	(.L_35 - .L_34)


	//   ....[0]....
.L_34:
        /*004c*/ 	.word	0x00000070


	//   ....[1]....
        /*0050*/ 	.word	0x000000f0


	//----- nvinfo : EIATTR_CBANK_PARAM_SIZE
	.align		4
.L_35:
        /*0054*/ 	.byte	0x03, 0x19
        /*0056*/ 	.short	0x0014


	//----- nvinfo : EIATTR_PARAM_CBANK
	.align		4
        /*0058*/ 	.byte	0x04, 0x0a
        /*005a*/ 	.short	(.L_37 - .L_36)
	.align		4
.L_36:
        /*005c*/ 	.word	index@(.nv.constant0._Z16normalLoadKernelPKfPfi)
        /*0060*/ 	.short	0x0380
        /*0062*/ 	.short	0x0014


	//----- nvinfo : EIATTR_SW_WAR
	.align		4
.L_37:
        /*0064*/ 	.byte	0x04, 0x36
        /*0066*/ 	.short	(.L_39 - .L_38)
.L_38:
        /*0068*/ 	.word	0x00000008
.L_39:


//--------------------- .nv.callgraph             --------------------------
	.section	.nv.callgraph,"",@"SHT_CUDA_CALLGRAPH"
	.align	4
	.sectionentsize	8
	.align		4
        /*0000*/ 	.word	0x00000000
	.align		4
        /*0004*/ 	.word	0xffffffff
	.align		4
        /*0008*/ 	.word	0x00000000
	.align		4
        /*000c*/ 	.word	0xfffffffe
	.align		4
        /*0010*/ 	.word	0x00000000
	.align		4
        /*0014*/ 	.word	0xfffffffd
	.align		4
        /*0018*/ 	.word	0x00000000
	.align		4
        /*001c*/ 	.word	0xfffffffc


//--------------------- .text._Z13ldgLoadKernelPKfPfi --------------------------
	.section	.text._Z13ldgLoadKernelPKfPfi,"ax",@progbits
	.align	128
        .global         _Z13ldgLoadKernelPKfPfi
        .type           _Z13ldgLoadKernelPKfPfi,@function
        .size           _Z13ldgLoadKernelPKfPfi,(.L_x_2 - _Z13ldgLoadKernelPKfPfi)
        .other          _Z13ldgLoadKernelPKfPfi,@"STO_CUDA_ENTRY STV_DEFAULT"
_Z13ldgLoadKernelPKfPfi:
.text._Z13ldgLoadKernelPKfPfi:
[----:B------:R-:W-:Y:S01]  /*0000*/  LDC R1, c[0x0][0x37c] ;  /* 0x0000df00ff017b82 */ /* 0x000fe20000000800 */
[----:B------:R-:W0:Y:S07]  /*0010*/  S2R R0, SR_TID.X ;  /* 0x0000000000007919 */ /* 0x000e2e0000002100 */
[----:B------:R-:W0:Y:S01]  /*0020*/  S2UR UR4, SR_CTAID.X ;  /* 0x00000000000479c3 */ /* 0x000e220000002500 */
[----:B------:R-:W1:Y:S07]  /*0030*/  LDCU UR5, c[0x0][0x390] ;  /* 0x00007200ff0577ac */ /* 0x000e6e0008000800 */
[----:B------:R-:W0:Y:S02]  /*0040*/  LDC R7, c[0x0][0x360] ;  /* 0x0000d800ff077b82 */ /* 0x000e240000000800 */
[----:B0-----:R-:W-:-:S05]  /*0050*/  IMAD R7, R7, UR4, R0 ;  /* 0x0000000407077c24 */ /* 0x001fca000f8e0200 */
[----:B-1----:R-:W-:-:S13]  /*0060*/  ISETP.GE.AND P0, PT, R7, UR5, PT ;  /* 0x0000000507007c0c */ /* 0x002fda000bf06270 */
[----:B------:R-:W-:Y:S05]  /*0070*/  @P0 EXIT ;  /* 0x000000000000094d */ /* 0x000fea0003800000 */
[----:B------:R-:W0:Y:S01]  /*0080*/  LDC.64 R2, c[0x0][0x380] ;  /* 0x0000e000ff027b82 */ /* 0x000e220000000a00 */
[----:B------:R-:W1:Y:S07]  /*0090*/  LDCU.64 UR4, c[0x0][0x358] ;  /* 0x00006b00ff0477ac */ /* 0x000e6e0008000a00 */
[----:B------:R-:W2:Y:S01]  /*00a0*/  LDC.64 R4, c[0x0][0x388] ;  /* 0x0000e200ff047b82 */ /* 0x000ea20000000a00 */
[----:B0-----:R-:W-:-:S06]  /*00b0*/  IMAD.WIDE R2, R7, 0x4, R2 ;  /* 0x0000000407027825 */ /* 0x001fcc00078e0202 */
[----:B-1----:R-:W3:Y:S01]  /*00c0*/  LDG.E.CONSTANT R3, desc[UR4][R2.64] ;  /* 0x0000000402037981 */ /* 0x002ee2000c1e9900 */
[----:B--2---:R-:W-:-:S05]  /*00d0*/  IMAD.WIDE R4, R7, 0x4, R4 ;  /* 0x0000000407047825 */ /* 0x004fca00078e0204 */
[----:B---3--:R-:W-:Y:S01]  /*00e0*/  STG.E desc[UR4][R4.64], R3 ;  /* 0x0000000304007986 */ /* 0x008fe2000c101904 */
[----:B------:R-:W-:Y:S05]  /*00f0*/  EXIT ;  /* 0x000000000000794d */ /* 0x000fea0003800000 */
.L_x_0:
[----:B------:R-:W-:-:S00]  /*0100*/  BRA `(.L_x_0) ;  /* 0xfffffffc00fc7947 */ /* 0x000fc0000383ffff */
[----:B------:R-:W-:-:S00]  /*0110*/  NOP ;  /* 0x0000000000007918 */ /* 0x000fc00000000000 */
        /* <DEDUP_REMOVED lines=14> */
.L_x_2:


//--------------------- .text._Z16normalLoadKernelPKfPfi --------------------------
	.section	.text._Z16normalLoadKernelPKfPfi,"ax",@progbits
	.align	128
        .global         _Z16normalLoadKernelPKfPfi
        .type           _Z16normalLoadKernelPKfPfi,@function
        .size           _Z16normalLoadKernelPKfPfi,(.L_x_3 - _Z16normalLoadKernelPKfPfi)
        .other          _Z16normalLoadKernelPKfPfi,@"STO_CUDA_ENTRY STV_DEFAULT"
_Z16normalLoadKernelPKfPfi:
.text._Z16normalLoadKernelPKfPfi:
        /* <DEDUP_REMOVED lines=16> */
.L_x_1:
        /* <DEDUP_REMOVED lines=16> */
.L_x_3:


//--------------------- .nv.shared.reserved.0     --------------------------
	.section	.nv.shared.reserved.0,"aw",@nobits
	.weak		__nv_reservedSMEM_offset_0_alias
	.size		__nv_reservedSMEM_offset_0_alias, 0, 64
	.other		__nv_reservedSMEM_offset_0_alias,@"STO_CUDA_RESERVED_SHARED STV_DEFAULT"
__nv_reservedSMEM_offset_0_alias:
	.zero		0
	.zero		64


//--------------------- .nv.constant0._Z13ldgLoadKernelPKfPfi --------------------------
	.section	.nv.constant0._Z13ldgLoadKernelPKfPfi,"a",@progbits
	.sectionflags	@""
	.align	4
.nv.constant0._Z13ldgLoadKernelPKfPfi:
	.zero		916


//--------------------- .nv.constant0._Z16normalLoadKernelPKfPfi --------------------------
	.section	.nv.constant0._Z16normalLoadKernelPKfPfi,"a",@progbits
	.sectionflags	@""
	.align	4
.nv.constant0._Z16normalLoadKernelPKfPfi:
	.zero		916


//--------------------- SYMBOLS --------------------------

	.type		.nv.reservedSmem.offset0,@object
	.size		.nv.reservedSmem.offset0,0x4
